//
// Generated by NVIDIA NVVM Compiler
//
// Compiler Build ID: CL-36424714
// Cuda compilation tools, release 13.0, V13.0.88
// Based on NVVM 20.0.0
//

.version 9.0
.target sm_100
.address_size 64

	// .globl	_Z21cuda_increment_kernelIfEvPT_Pim

.visible .entry _Z21cuda_increment_kernelIfEvPT_Pim(
	.param .u64 .ptr .align 1 _Z21cuda_increment_kernelIfEvPT_Pim_param_0,
	.param .u64 .ptr .align 1 _Z21cuda_increment_kernelIfEvPT_Pim_param_1,
	.param .u64 _Z21cuda_increment_kernelIfEvPT_Pim_param_2
)
{
	.reg .pred 	%p<2>;
	.reg .b32 	%r<3>;
	.reg .b32 	%f<2>;
	.reg .b64 	%rd<11>;

	ld.param.u64 	%rd2, [_Z21cuda_increment_kernelIfEvPT_Pim_param_0];
	ld.param.u64 	%rd3, [_Z21cuda_increment_kernelIfEvPT_Pim_param_1];
	ld.param.u64 	%rd4, [_Z21cuda_increment_kernelIfEvPT_Pim_param_2];
	mov.u32 	%r1, %tid.x;
	cvt.u64.u32 	%rd1, %r1;
	setp.le.u64 	%p1, %rd4, %rd1;
	@%p1 bra 	$L__BB0_2;
	cvta.to.global.u64 	%rd5, %rd3;
	cvta.to.global.u64 	%rd6, %rd2;
	shl.b64 	%rd7, %rd1, 2;
	add.s64 	%rd8, %rd5, %rd7;
	ld.global.nc.u32 	%r2, [%rd8];
	mul.wide.s32 	%rd9, %r2, 4;
	add.s64 	%rd10, %rd6, %rd9;
	atom.global.add.f32 	%f1, [%rd10], 0f3F800000;
$L__BB0_2:
	ret;

}


// ===== COMPILED SASS (sm_100) =====

	.target	sm_100

	.elftype	@"ET_EXEC"


//--------------------- .note.nv.tkinfo           --------------------------
	.section	.note.nv.tkinfo,"",@"SHT_NOTE"
	.sectionflags	@"SHF_NOTE_NV_TKINFO"
	.tkinfo
        /*0018*/ 	.word	0x00000002
        /*0030*/ 	.string	""
        /*0030*/ 	.string	"ptxas"
        /*0030*/ 	.string	"Cuda compilation tools, release 13.0, V13.0.88"
        /*0030*/ 	.string	"Build cuda_13.0.r13.0/compiler.36424714_0"
        /*0030*/ 	.string	"-arch sm_100 -m 64 "



//--------------------- .note.nv.cuinfo           --------------------------
	.section	.note.nv.cuinfo,"",@"SHT_NOTE"
	.sectionflags	@"SHF_NOTE_NV_CUINFO"
        /*0018*/ 	.short	0x0002
        /*001a*/ 	.short	0x0064
        /*001c*/ 	.short	0x0082
	.zero		2


//--------------------- .nv.info                  --------------------------
	.section	.nv.info,"",@"SHT_CUDA_INFO"
	.align	4


	//----- nvinfo : EIATTR_REGCOUNT
	.align		4
        /*0000*/ 	.byte	0x04, 0x2f
        /*0002*/ 	.short	(.L_1 - .L_0)
	.align		4
.L_0:
        /*0004*/ 	.word	index@(_Z21cuda_increment_kernelIfEvPT_Pim)
        /*0008*/ 	.word	0x0000000a


	//----- nvinfo : EIATTR_FRAME_SIZE
	.align		4
.L_1:
        /*000c*/ 	.byte	0x04, 0x11
        /*000e*/ 	.short	(.L_3 - .L_2)
	.align		4
.L_2:
        /*0010*/ 	.word	index@(_Z21cuda_increment_kernelIfEvPT_Pim)
        /*0014*/ 	.word	0x00000000


	//----- nvinfo : EIATTR_MIN_STACK_SIZE
	.align		4
.L_3:
        /*0018*/ 	.byte	0x04, 0x12
        /*001a*/ 	.short	(.L_5 - .L_4)
	.align		4
.L_4:
        /*001c*/ 	.word	index@(_Z21cuda_increment_kernelIfEvPT_Pim)
        /*0020*/ 	.word	0x00000000
.L_5:


//--------------------- .nv.compat                --------------------------
	.section	.nv.compat,"",@"SHT_CUDA_COMPAT_INFO"
	.align	4
        /*0000*/ 	.byte	0x02, 0x09, 0x00, 0x00, 0x02, 0x02, 0x01, 0x00, 0x02, 0x05, 0x05, 0x00, 0x03, 0x07, 0x01, 0x01
        /*0010*/ 	.byte	0x02, 0x03, 0x00, 0x00, 0x02, 0x06, 0x01, 0x00, 0x04, 0x0b, 0x08, 0x00, 0x09, 0x00, 0x00, 0x00
        /*0020*/ 	.byte	0x00, 0x00, 0x00, 0x00


//--------------------- .nv.info._Z21cuda_increment_kernelIfEvPT_Pim --------------------------
	.section	.nv.info._Z21cuda_increment_kernelIfEvPT_Pim,"",@"SHT_CUDA_INFO"
	.sectionflags	@""
	.align	4


	//----- nvinfo : EIATTR_CUDA_API_VERSION
	.align		4
        /*0000*/ 	.byte	0x04, 0x37
        /*0002*/ 	.short	(.L_7 - .L_6)
.L_6:
        /*0004*/ 	.word	0x00000082


	//----- nvinfo : EIATTR_KPARAM_INFO
	.align		4
.L_7:
        /*0008*/ 	.byte	0x04, 0x17
        /*000a*/ 	.short	(.L_9 - .L_8)
.L_8:
        /*000c*/ 	.word	0x00000000
        /*0010*/ 	.short	0x0002
        /*0012*/ 	.short	0x0010
        /*0014*/ 	.byte	0x00, 0xf0, 0x21, 0x00


	//----- nvinfo : EIATTR_KPARAM_INFO
	.align		4
.L_9:
        /*0018*/ 	.byte	0x04, 0x17
        /*001a*/ 	.short	(.L_11 - .L_10)
.L_10:
        /*001c*/ 	.word	0x00000000
        /*0020*/ 	.short	0x0001
        /*0022*/ 	.short	0x0008
        /*0024*/ 	.byte	0x00, 0xf5, 0x21, 0x00


	//----- nvinfo : EIATTR_KPARAM_INFO
	.align		4
.L_11:
        /*0028*/ 	.byte	0x04, 0x17
        /*002a*/ 	.short	(.L_13 - .L_12)
.L_12:
        /*002c*/ 	.word	0x00000000
        /*0030*/ 	.short	0x0000
        /*0032*/ 	.short	0x0000
        /*0034*/ 	.byte	0x00, 0xf5, 0x21, 0x00


	//----- nvinfo : EIATTR_SPARSE_MMA_MASK
	.align		4
.L_13:
        /*0038*/ 	.byte	0x03, 0x50
        /*003a*/ 	.short	0x0000


	//----- nvinfo : EIATTR_MAXREG_COUNT
	.align		4
        /*003c*/ 	.byte	0x03, 0x1b
        /*003e*/ 	.short	0x00ff


	//----- nvinfo : EIATTR_MERCURY_ISA_VERSION
	.align		4
        /*0040*/ 	.byte	0x03, 0x5f
        /*0042*/ 	.short	0x0101


	//----- nvinfo : EIATTR_VRC_CTA_INIT_COUNT
	.align		4
        /*0044*/ 	.byte	0x02, 0x4a
	.zero		1
	.zero		1


	//----- nvinfo : EIATTR_EXIT_INSTR_OFFSETS
	.align		4
        /*0048*/ 	.byte	0x04, 0x1c
        /*004a*/ 	.short	(.L_15 - .L_14)


	//   ....[0]....
.L_14:
        /*004c*/ 	.word	0x00000050


	//   ....[1]....
        /*0050*/ 	.word	0x000000f0


	//----- nvinfo : EIATTR_CBANK_PARAM_SIZE
	.align		4
.L_15:
        /*0054*/ 	.byte	0x03, 0x19
        /*0056*/ 	.short	0x0018


	//----- nvinfo : EIATTR_PARAM_CBANK
	.align		4
        /*0058*/ 	.byte	0x04, 0x0a
        /*005a*/ 	.short	(.L_17 - .L_16)
	.align		4
.L_16:
        /*005c*/ 	.word	index@(.nv.constant0._Z21cuda_increment_kernelIfEvPT_Pim)
        /*0060*/ 	.short	0x0380
        /*0062*/ 	.short	0x0018


	//----- nvinfo : EIATTR_SW_WAR
	.align		4
.L_17:
        /*0064*/ 	.byte	0x04, 0x36
        /*0066*/ 	.short	(.L_19 - .L_18)
.L_18:
        /*0068*/ 	.word	0x00000008
.L_19:


//--------------------- .nv.callgraph             --------------------------
	.section	.nv.callgraph,"",@"SHT_CUDA_CALLGRAPH"
	.align	4
	.sectionentsize	8
	.align		4
        /*0000*/ 	.word	0x00000000
	.align		4
        /*0004*/ 	.word	0xffffffff
	.align		4
        /*0008*/ 	.word	0x00000000
	.align		4
        /*000c*/ 	.word	0xfffffffe
	.align		4
        /*0010*/ 	.word	0x00000000
	.align		4
        /*0014*/ 	.word	0xfffffffd
	.align		4
        /*0018*/ 	.word	0x00000000
	.align		4
        /*001c*/ 	.word	0xfffffffc


//--------------------- .text._Z21cuda_increment_kernelIfEvPT_Pim --------------------------
	.section	.text._Z21cuda_increment_kernelIfEvPT_Pim,"ax",@progbits
	.align	128
        .global         _Z21cuda_increment_kernelIfEvPT_Pim
        .type           _Z21cuda_increment_kernelIfEvPT_Pim,@function
        .size           _Z21cuda_increment_kernelIfEvPT_Pim,(.L_x_1 - _Z21cuda_increment_kernelIfEvPT_Pim)
        .other          _Z21cuda_increment_kernelIfEvPT_Pim,@"STO_CUDA_ENTRY STV_DEFAULT"
_Z21cuda_increment_kernelIfEvPT_Pim:
.text._Z21cuda_increment_kernelIfEvPT_Pim:
[----:B------:R-:W-:Y:S01]  /*0000*/  LDC R1, c[0x0][0x37c] ;  /* 0x0000df00ff017b82 */ /* 0x000fe20000000800 */
[----:B------:R-:W0:Y:S01]  /*0010*/  S2R R0, SR_TID.X ;  /* 0x0000000000007919 */ /* 0x000e220000002100 */
[----:B------:R-:W0:Y:S02]  /*0020*/  LDCU.64 UR4, c[0x0][0x390] ;  /* 0x00007200ff0477ac */ /* 0x000e240008000a00 */
[----:B0-----:R-:W-:-:S04]  /*0030*/  ISETP.GE.U32.AND P0, PT, R0, UR4, PT ;  /* 0x0000000400007c0c */ /* 0x001fc8000bf06070 */
[----:B------:R-:W-:-:S13]  /*0040*/  ISETP.GE.U32.AND.EX P0, PT, RZ, UR5, PT, P0 ;  /* 0x00000005ff007c0c */ /* 0x000fda000bf06100 */
[----:B------:R-:W-:Y:S05]  /*0050*/  @P0 EXIT ;  /* 0x000000000000094d */ /* 0x000fea0003800000 */
[----:B------:R-:W0:Y:S01]  /*0060*/  LDCU.64 UR6, c[0x0][0x388] ;  /* 0x00007100ff0677ac */ /* 0x000e220008000a00 */
[----:B------:R-:W1:Y:S01]  /*0070*/  LDC.64 R2, c[0x0][0x380] ;  /* 0x0000e000ff027b82 */ /* 0x000e620000000a00 */
[----:B------:R-:W2:Y:S01]  /*0080*/  LDCU.64 UR4, c[0x0][0x358] ;  /* 0x00006b00ff0477ac */ /* 0x000ea20008000a00 */
[----:B0-----:R-:W-:-:S04]  /*0090*/  LEA R4, P0, R0, UR6, 0x2 ;  /* 0x0000000600047c11 */ /* 0x001fc8000f8010ff */
[----:B------:R-:W-:-:S06]  /*00a0*/  LEA.HI.X R5, R0, UR7, RZ, 0x2, P0 ;  /* 0x0000000700057c11 */ /* 0x000fcc00080f14ff */
[----:B--2---:R-:W1:Y:S01]  /*00b0*/  LDG.E.CONSTANT R5, desc[UR4][R4.64] ;  /* 0x0000000404057981 */ /* 0x004e62000c1e9900 */
[----:B------:R-:W-:Y:S02]  /*00c0*/  IMAD.MOV.U32 R7, RZ, RZ, 0x3f800000 ;  /* 0x3f800000ff077424 */ /* 0x000fe400078e00ff */
[----:B-1----:R-:W-:-:S05]  /*00d0*/  IMAD.WIDE R2, R5, 0x4, R2 ;  /* 0x0000000405027825 */ /* 0x002fca00078e0202 */
[----:B------:R-:W-:Y:S01]  /*00e0*/  REDG.E.ADD.F32.FTZ.RN.STRONG.GPU desc[UR4][R2.64], R7 ;  /* 0x00000007020079a6 */ /* 0x000fe2000c12f304 */
[----:B------:R-:W-:Y:S05]  /*00f0*/  EXIT ;  /* 0x000000000000794d */ /* 0x000fea0003800000 */
.L_x_0:
[----:B------:R-:W-:-:S00]  /*0100*/  BRA `(.L_x_0) ;  /* 0xfffffffc00fc7947 */ /* 0x000fc0000383ffff */
[----:B------:R-:W-:-:S00]  /*0110*/  NOP ;  /* 0x0000000000007918 */ /* 0x000fc00000000000 */
        /* <DEDUP_REMOVED lines=14> */
.L_x_1:


//--------------------- .nv.shared.reserved.0     --------------------------
	.section	.nv.shared.reserved.0,"aw",@nobits
	.weak		__nv_reservedSMEM_offset_0_alias
	.size		__nv_reservedSMEM_offset_0_alias, 0, 64
	.other		__nv_reservedSMEM_offset_0_alias,@"STO_CUDA_RESERVED_SHARED STV_DEFAULT"
__nv_reservedSMEM_offset_0_alias:
	.zero		0
	.zero		64


//--------------------- .nv.constant0._Z21cuda_increment_kernelIfEvPT_Pim --------------------------
	.section	.nv.constant0._Z21cuda_increment_kernelIfEvPT_Pim,"a",@progbits
	.sectionflags	@""
	.align	4
.nv.constant0._Z21cuda_increment_kernelIfEvPT_Pim:
	.zero		920


//--------------------- SYMBOLS --------------------------

	.type		.nv.reservedSmem.offset0,@object
	.size		.nv.reservedSmem.offset0,0x4
